//
// Generated by NVIDIA NVVM Compiler
//
// Compiler Build ID: CL-36424714
// Cuda compilation tools, release 13.0, V13.0.88
// Based on NVVM 20.0.0
//

.version 9.0
.target sm_100
.address_size 64

	// .globl	_Z9initCountPi

.visible .entry _Z9initCountPi(
	.param .u64 .ptr .align 1 _Z9initCountPi_param_0
)
{
	.reg .b32 	%r<3>;
	.reg .b64 	%rd<5>;

	ld.param.u64 	%rd1, [_Z9initCountPi_param_0];
	cvta.to.global.u64 	%rd2, %rd1;
	mov.u32 	%r1, %ctaid.x;
	mul.wide.u32 	%rd3, %r1, 4;
	add.s64 	%rd4, %rd2, %rd3;
	mov.b32 	%r2, 0;
	st.global.u32 	[%rd4], %r2;
	ret;

}
	// .globl	_Z11countDigitsPcPii
.visible .entry _Z11countDigitsPcPii(
	.param .u64 .ptr .align 1 _Z11countDigitsPcPii_param_0,
	.param .u64 .ptr .align 1 _Z11countDigitsPcPii_param_1,
	.param .u32 _Z11countDigitsPcPii_param_2
)
{
	.reg .pred 	%p<4>;
	.reg .b16 	%rs<4>;
	.reg .b32 	%r<6>;
	.reg .b64 	%rd<9>;

	ld.param.u64 	%rd2, [_Z11countDigitsPcPii_param_0];
	ld.param.u64 	%rd1, [_Z11countDigitsPcPii_param_1];
	ld.param.u32 	%r1, [_Z11countDigitsPcPii_param_2];
	cvta.to.global.u64 	%rd3, %rd2;
	mov.u32 	%r2, %ctaid.x;
	cvt.u64.u32 	%rd4, %r2;
	add.s64 	%rd5, %rd3, %rd4;
	ld.global.u8 	%rs2, [%rd5];
	add.s16 	%rs1, %rs2, -48;
	and.b16  	%rs3, %rs1, 255;
	setp.gt.u16 	%p1, %rs3, 9;
	setp.ge.s32 	%p2, %r2, %r1;
	or.pred  	%p3, %p2, %p1;
	@%p3 bra 	$L__BB1_2;
	cvta.to.global.u64 	%rd6, %rd1;
	cvt.u32.u16 	%r3, %rs1;
	and.b32  	%r4, %r3, 255;
	mul.wide.u32 	%rd7, %r4, 4;
	add.s64 	%rd8, %rd6, %rd7;
	atom.global.add.u32 	%r5, [%rd8], 1;
$L__BB1_2:
	ret;

}


// ===== COMPILED SASS (sm_100) =====

	.target	sm_100

	.elftype	@"ET_EXEC"


//--------------------- .note.nv.tkinfo           --------------------------
	.section	.note.nv.tkinfo,"",@"SHT_NOTE"
	.sectionflags	@"SHF_NOTE_NV_TKINFO"
	.tkinfo
        /*0018*/ 	.word	0x00000002
        /*0030*/ 	.string	""
        /*0030*/ 	.string	"ptxas"
        /*0030*/ 	.string	"Cuda compilation tools, release 13.0, V13.0.88"
        /*0030*/ 	.string	"Build cuda_13.0.r13.0/compiler.36424714_0"
        /*0030*/ 	.string	"-arch sm_100 -m 64 "



//--------------------- .note.nv.cuinfo           --------------------------
	.section	.note.nv.cuinfo,"",@"SHT_NOTE"
	.sectionflags	@"SHF_NOTE_NV_CUINFO"
        /*0018*/ 	.short	0x0002
        /*001a*/ 	.short	0x0064
        /*001c*/ 	.short	0x0082
	.zero		2


//--------------------- .nv.info                  --------------------------
	.section	.nv.info,"",@"SHT_CUDA_INFO"
	.align	4


	//----- nvinfo : EIATTR_REGCOUNT
	.align		4
        /*0000*/ 	.byte	0x04, 0x2f
        /*0002*/ 	.short	(.L_1 - .L_0)
	.align		4
.L_0:
        /*0004*/ 	.word	index@(_Z9initCountPi)
        /*0008*/ 	.word	0x00000008


	//----- nvinfo : EIATTR_FRAME_SIZE
	.align		4
.L_1:
        /*000c*/ 	.byte	0x04, 0x11
        /*000e*/ 	.short	(.L_3 - .L_2)
	.align		4
.L_2:
        /*0010*/ 	.word	index@(_Z9initCountPi)
        /*0014*/ 	.word	0x00000000


	//----- nvinfo : EIATTR_REGCOUNT
	.align		4
.L_3:
        /*0018*/ 	.byte	0x04, 0x2f
        /*001a*/ 	.short	(.L_5 - .L_4)
	.align		4
.L_4:
        /*001c*/ 	.word	index@(_Z11countDigitsPcPii)
        /*0020*/ 	.word	0x0000000a


	//----- nvinfo : EIATTR_FRAME_SIZE
	.align		4
.L_5:
        /*0024*/ 	.byte	0x04, 0x11
        /*0026*/ 	.short	(.L_7 - .L_6)
	.align		4
.L_6:
        /*0028*/ 	.word	index@(_Z11countDigitsPcPii)
        /*002c*/ 	.word	0x00000000


	//----- nvinfo : EIATTR_MIN_STACK_SIZE
	.align		4
.L_7:
        /*0030*/ 	.byte	0x04, 0x12
        /*0032*/ 	.short	(.L_9 - .L_8)
	.align		4
.L_8:
        /*0034*/ 	.word	index@(_Z11countDigitsPcPii)
        /*0038*/ 	.word	0x00000000


	//----- nvinfo : EIATTR_MIN_STACK_SIZE
	.align		4
.L_9:
        /*003c*/ 	.byte	0x04, 0x12
        /*003e*/ 	.short	(.L_11 - .L_10)
	.align		4
.L_10:
        /*0040*/ 	.word	index@(_Z9initCountPi)
        /*0044*/ 	.word	0x00000000
.L_11:


//--------------------- .nv.compat                --------------------------
	.section	.nv.compat,"",@"SHT_CUDA_COMPAT_INFO"
	.align	4
        /*0000*/ 	.byte	0x02, 0x09, 0x00, 0x00, 0x02, 0x02, 0x01, 0x00, 0x02, 0x05, 0x05, 0x00, 0x03, 0x07, 0x01, 0x01
        /*0010*/ 	.byte	0x02, 0x03, 0x00, 0x00, 0x02, 0x06, 0x01, 0x00, 0x04, 0x0b, 0x08, 0x00, 0x09, 0x00, 0x00, 0x00
        /*0020*/ 	.byte	0x00, 0x00, 0x00, 0x00


//--------------------- .nv.info._Z11countDigitsPcPii --------------------------
	.section	.nv.info._Z11countDigitsPcPii,"",@"SHT_CUDA_INFO"
	.sectionflags	@""
	.align	4


	//----- nvinfo : EIATTR_CUDA_API_VERSION
	.align		4
        /*0000*/ 	.byte	0x04, 0x37
        /*0002*/ 	.short	(.L_13 - .L_12)
.L_12:
        /*0004*/ 	.word	0x00000082


	//----- nvinfo : EIATTR_KPARAM_INFO
	.align		4
.L_13:
        /*0008*/ 	.byte	0x04, 0x17
        /*000a*/ 	.short	(.L_15 - .L_14)
.L_14:
        /*000c*/ 	.word	0x00000000
        /*0010*/ 	.short	0x0002
        /*0012*/ 	.short	0x0010
        /*0014*/ 	.byte	0x00, 0xf0, 0x11, 0x00


	//----- nvinfo : EIATTR_KPARAM_INFO
	.align		4
.L_15:
        /*0018*/ 	.byte	0x04, 0x17
        /*001a*/ 	.short	(.L_17 - .L_16)
.L_16:
        /*001c*/ 	.word	0x00000000
        /*0020*/ 	.short	0x0001
        /*0022*/ 	.short	0x0008
        /*0024*/ 	.byte	0x00, 0xf5, 0x21, 0x00


	//----- nvinfo : EIATTR_KPARAM_INFO
	.align		4
.L_17:
        /*0028*/ 	.byte	0x04, 0x17
        /*002a*/ 	.short	(.L_19 - .L_18)
.L_18:
        /*002c*/ 	.word	0x00000000
        /*0030*/ 	.short	0x0000
        /*0032*/ 	.short	0x0000
        /*0034*/ 	.byte	0x00, 0xf5, 0x21, 0x00


	//----- nvinfo : EIATTR_SPARSE_MMA_MASK
	.align		4
.L_19:
        /*0038*/ 	.byte	0x03, 0x50
        /*003a*/ 	.short	0x0000


	//----- nvinfo : EIATTR_MAXREG_COUNT
	.align		4
        /*003c*/ 	.byte	0x03, 0x1b
        /*003e*/ 	.short	0x00ff


	//----- nvinfo : EIATTR_MERCURY_ISA_VERSION
	.align		4
        /*0040*/ 	.byte	0x03, 0x5f
        /*0042*/ 	.short	0x0101


	//----- nvinfo : EIATTR_INT_WARP_WIDE_INSTR_OFFSETS
	.align		4
        /*0044*/ 	.byte	0x04, 0x31
        /*0046*/ 	.short	(.L_21 - .L_20)


	//   ....[0]....
.L_20:
        /*0048*/ 	.word	0x00000110


	//----- nvinfo : EIATTR_VRC_CTA_INIT_COUNT
	.align		4
.L_21:
        /*004c*/ 	.byte	0x02, 0x4a
	.zero		1
	.zero		1


	//----- nvinfo : EIATTR_EXIT_INSTR_OFFSETS
	.align		4
        /*0050*/ 	.byte	0x04, 0x1c
        /*0052*/ 	.short	(.L_23 - .L_22)


	//   ....[0]....
.L_22:
        /*0054*/ 	.word	0x000000e0


	//   ....[1]....
        /*0058*/ 	.word	0x00000180


	//----- nvinfo : EIATTR_CBANK_PARAM_SIZE
	.align		4
.L_23:
        /*005c*/ 	.byte	0x03, 0x19
        /*005e*/ 	.short	0x0014


	//----- nvinfo : EIATTR_PARAM_CBANK
	.align		4
        /*0060*/ 	.byte	0x04, 0x0a
        /*0062*/ 	.short	(.L_25 - .L_24)
	.align		4
.L_24:
        /*0064*/ 	.word	index@(.nv.constant0._Z11countDigitsPcPii)
        /*0068*/ 	.short	0x0380
        /*006a*/ 	.short	0x0014


	//----- nvinfo : EIATTR_SW_WAR
	.align		4
.L_25:
        /*006c*/ 	.byte	0x04, 0x36
        /*006e*/ 	.short	(.L_27 - .L_26)
.L_26:
        /*0070*/ 	.word	0x00000008
.L_27:


//--------------------- .nv.info._Z9initCountPi   --------------------------
	.section	.nv.info._Z9initCountPi,"",@"SHT_CUDA_INFO"
	.sectionflags	@""
	.align	4


	//----- nvinfo : EIATTR_CUDA_API_VERSION
	.align		4
        /*0000*/ 	.byte	0x04, 0x37
        /*0002*/ 	.short	(.L_29 - .L_28)
.L_28:
        /*0004*/ 	.word	0x00000082


	//----- nvinfo : EIATTR_KPARAM_INFO
	.align		4
.L_29:
        /*0008*/ 	.byte	0x04, 0x17
        /*000a*/ 	.short	(.L_31 - .L_30)
.L_30:
        /*000c*/ 	.word	0x00000000
        /*0010*/ 	.short	0x0000
        /*0012*/ 	.short	0x0000
        /*0014*/ 	.byte	0x00, 0xf5, 0x21, 0x00


	//----- nvinfo : EIATTR_SPARSE_MMA_MASK
	.align		4
.L_31:
        /*0018*/ 	.byte	0x03, 0x50
        /*001a*/ 	.short	0x0000


	//----- nvinfo : EIATTR_MAXREG_COUNT
	.align		4
        /*001c*/ 	.byte	0x03, 0x1b
        /*001e*/ 	.short	0x00ff


	//----- nvinfo : EIATTR_MERCURY_ISA_VERSION
	.align		4
        /*0020*/ 	.byte	0x03, 0x5f
        /*0022*/ 	.short	0x0101


	//----- nvinfo : EIATTR_VRC_CTA_INIT_COUNT
	.align		4
        /*0024*/ 	.byte	0x02, 0x4a
	.zero		1
	.zero		1


	//----- nvinfo : EIATTR_EXIT_INSTR_OFFSETS
	.align		4
        /*0028*/ 	.byte	0x04, 0x1c
        /*002a*/ 	.short	(.L_33 - .L_32)


	//   ....[0]....
.L_32:
        /*002c*/ 	.word	0x00000060


	//----- nvinfo : EIATTR_CBANK_PARAM_SIZE
	.align		4
.L_33:
        /*0030*/ 	.byte	0x03, 0x19
        /*0032*/ 	.short	0x0008


	//----- nvinfo : EIATTR_PARAM_CBANK
	.align		4
        /*0034*/ 	.byte	0x04, 0x0a
        /*0036*/ 	.short	(.L_35 - .L_34)
	.align		4
.L_34:
        /*0038*/ 	.word	index@(.nv.constant0._Z9initCountPi)
        /*003c*/ 	.short	0x0380
        /*003e*/ 	.short	0x0008


	//----- nvinfo : EIATTR_SW_WAR
	.align		4
.L_35:
        /*0040*/ 	.byte	0x04, 0x36
        /*0042*/ 	.short	(.L_37 - .L_36)
.L_36:
        /*0044*/ 	.word	0x00000008
.L_37:


//--------------------- .nv.callgraph             --------------------------
	.section	.nv.callgraph,"",@"SHT_CUDA_CALLGRAPH"
	.align	4
	.sectionentsize	8
	.align		4
        /*0000*/ 	.word	0x00000000
	.align		4
        /*0004*/ 	.word	0xffffffff
	.align		4
        /*0008*/ 	.word	0x00000000
	.align		4
        /*000c*/ 	.word	0xfffffffe
	.align		4
        /*0010*/ 	.word	0x00000000
	.align		4
        /*0014*/ 	.word	0xfffffffd
	.align		4
        /*0018*/ 	.word	0x00000000
	.align		4
        /*001c*/ 	.word	0xfffffffc


//--------------------- .text._Z11countDigitsPcPii --------------------------
	.section	.text._Z11countDigitsPcPii,"ax",@progbits
	.align	128
        .global         _Z11countDigitsPcPii
        .type           _Z11countDigitsPcPii,@function
        .size           _Z11countDigitsPcPii,(.L_x_2 - _Z11countDigitsPcPii)
        .other          _Z11countDigitsPcPii,@"STO_CUDA_ENTRY STV_DEFAULT"
_Z11countDigitsPcPii:
.text._Z11countDigitsPcPii:
[----:B------:R-:W-:Y:S08]  /*0000*/  LDC R1, c[0x0][0x37c] ;  /* 0x0000df00ff017b82 */ /* 0x000ff00000000800 */
[----:B------:R-:W0:Y:S01]  /*0010*/  S2UR UR8, SR_CTAID.X ;  /* 0x00000000000879c3 */ /* 0x000e220000002500 */
[----:B------:R-:W0:Y:S01]  /*0020*/  LDCU.64 UR4, c[0x0][0x380] ;  /* 0x00007000ff0477ac */ /* 0x000e220008000a00 */
[----:B------:R-:W1:Y:S06]  /*0030*/  LDCU.64 UR6, c[0x0][0x358] ;  /* 0x00006b00ff0677ac */ /* 0x000e6c0008000a00 */
[----:B------:R-:W2:Y:S01]  /*0040*/  LDC R5, c[0x0][0x390] ;  /* 0x0000e400ff057b82 */ /* 0x000ea20000000800 */
[----:B0-----:R-:W-:-:S04]  /*0050*/  UIADD3 UR4, UP0, UPT, UR8, UR4, URZ ;  /* 0x0000000408047290 */ /* 0x001fc8000ff1e0ff */
[----:B------:R-:W-:Y:S02]  /*0060*/  UIADD3.X UR5, UPT, UPT, URZ, UR5, URZ, UP0, !UPT ;  /* 0x00000005ff057290 */ /* 0x000fe400087fe4ff */
[----:B------:R-:W-:-:S04]  /*0070*/  IMAD.U32 R2, RZ, RZ, UR4 ;  /* 0x00000004ff027e24 */ /* 0x000fc8000f8e00ff */
[----:B------:R-:W-:-:S05]  /*0080*/  IMAD.U32 R3, RZ, RZ, UR5 ;  /* 0x00000005ff037e24 */ /* 0x000fca000f8e00ff */
[----:B-1----:R-:W3:Y:S02]  /*0090*/  LDG.E.U8 R2, desc[UR6][R2.64] ;  /* 0x0000000602027981 */ /* 0x002ee4000c1e1100 */
[----:B---3--:R-:W-:-:S05]  /*00a0*/  VIADD R0, R2, 0xffffffd0 ;  /* 0xffffffd002007836 */ /* 0x008fca0000000000 */
[----:B------:R-:W-:-:S04]  /*00b0*/  LOP3.LUT R4, R0, 0xff, RZ, 0xc0, !PT ;  /* 0x000000ff00047812 */ /* 0x000fc800078ec0ff */
[----:B------:R-:W-:-:S04]  /*00c0*/  ISETP.GT.U32.AND P0, PT, R4, 0x9, PT ;  /* 0x000000090400780c */ /* 0x000fc80003f04070 */
[----:B--2---:R-:W-:-:S13]  /*00d0*/  ISETP.LE.OR P0, PT, R5, UR8, P0 ;  /* 0x0000000805007c0c */ /* 0x004fda0008703670 */
[----:B------:R-:W-:Y:S05]  /*00e0*/  @P0 EXIT ;  /* 0x000000000000094d */ /* 0x000fea0003800000 */
[----:B------:R-:W0:Y:S01]  /*00f0*/  S2R R4, SR_LANEID ;  /* 0x0000000000047919 */ /* 0x000e220000000000 */
[----:B------:R-:W1:Y:S01]  /*0100*/  LDC.64 R2, c[0x0][0x388] ;  /* 0x0000e200ff027b82 */ /* 0x000e620000000a00 */
[----:B------:R-:W-:Y:S01]  /*0110*/  VOTEU.ANY UR4, UPT, PT ;  /* 0x0000000000047886 */ /* 0x000fe200038e0100 */
[----:B------:R-:W-:Y:S01]  /*0120*/  LOP3.LUT R5, R0, 0xff, RZ, 0xc0, !PT ;  /* 0x000000ff00057812 */ /* 0x000fe200078ec0ff */
[----:B------:R-:W-:Y:S02]  /*0130*/  UFLO.U32 UR5, UR4 ;  /* 0x00000004000572bd */ /* 0x000fe400080e0000 */
[----:B------:R-:W2:Y:S02]  /*0140*/  POPC R7, UR4 ;  /* 0x0000000400077d09 */ /* 0x000ea40008000000 */
[----:B-1----:R-:W-:Y:S02]  /*0150*/  IMAD.WIDE.U32 R2, R5, 0x4, R2 ;  /* 0x0000000405027825 */ /* 0x002fe400078e0002 */
[----:B0-----:R-:W-:-:S13]  /*0160*/  ISETP.EQ.U32.AND P0, PT, R4, UR5, PT ;  /* 0x0000000504007c0c */ /* 0x001fda000bf02070 */
[----:B--2---:R-:W-:Y:S01]  /*0170*/  @P0 REDG.E.ADD.STRONG.GPU desc[UR6][R2.64], R7 ;  /* 0x000000070200098e */ /* 0x004fe2000c12e106 */
[----:B------:R-:W-:Y:S05]  /*0180*/  EXIT ;  /* 0x000000000000794d */ /* 0x000fea0003800000 */
.L_x_0:
[----:B------:R-:W-:-:S00]  /*0190*/  BRA `(.L_x_0) ;  /* 0xfffffffc00fc7947 */ /* 0x000fc0000383ffff */
[----:B------:R-:W-:-:S00]  /*01a0*/  NOP ;  /* 0x0000000000007918 */ /* 0x000fc00000000000 */
        /* <DEDUP_REMOVED lines=13> */
.L_x_2:


//--------------------- .text._Z9initCountPi      --------------------------
	.section	.text._Z9initCountPi,"ax",@progbits
	.align	128
        .global         _Z9initCountPi
        .type           _Z9initCountPi,@function
        .size           _Z9initCountPi,(.L_x_3 - _Z9initCountPi)
        .other          _Z9initCountPi,@"STO_CUDA_ENTRY STV_DEFAULT"
_Z9initCountPi:
.text._Z9initCountPi:
[----:B------:R-:W-:Y:S01]  /*0000*/  LDC R1, c[0x0][0x37c] ;  /* 0x0000df00ff017b82 */ /* 0x000fe20000000800 */
[----:B------:R-:W0:Y:S07]  /*0010*/  S2R R5, SR_CTAID.X ;  /* 0x0000000000057919 */ /* 0x000e2e0000002500 */
[----:B------:R-:W0:Y:S01]  /*0020*/  LDC.64 R2, c[0x0][0x380] ;  /* 0x0000e000ff027b82 */ /* 0x000e220000000a00 */
[----:B------:R-:W1:Y:S01]  /*0030*/  LDCU.64 UR4, c[0x0][0x358] ;  /* 0x00006b00ff0477ac */ /* 0x000e620008000a00 */
[----:B0-----:R-:W-:-:S05]  /*0040*/  IMAD.WIDE.U32 R2, R5, 0x4, R2 ;  /* 0x0000000405027825 */ /* 0x001fca00078e0002 */
[----:B-1----:R-:W-:Y:S01]  /*0050*/  STG.E desc[UR4][R2.64], RZ ;  /* 0x000000ff02007986 */ /* 0x002fe2000c101904 */
[----:B------:R-:W-:Y:S05]  /*0060*/  EXIT ;  /* 0x000000000000794d */ /* 0x000fea0003800000 */
.L_x_1:
        /* <DEDUP_REMOVED lines=9> */
.L_x_3:


//--------------------- .nv.shared.reserved.0     --------------------------
	.section	.nv.shared.reserved.0,"aw",@nobits
	.weak		__nv_reservedSMEM_offset_0_alias
	.size		__nv_reservedSMEM_offset_0_alias, 0, 64
	.other		__nv_reservedSMEM_offset_0_alias,@"STO_CUDA_RESERVED_SHARED STV_DEFAULT"
__nv_reservedSMEM_offset_0_alias:
	.zero		0
	.zero		64


//--------------------- .nv.constant0._Z11countDigitsPcPii --------------------------
	.section	.nv.constant0._Z11countDigitsPcPii,"a",@progbits
	.sectionflags	@""
	.align	4
.nv.constant0._Z11countDigitsPcPii:
	.zero		916


//--------------------- .nv.constant0._Z9initCountPi --------------------------
	.section	.nv.constant0._Z9initCountPi,"a",@progbits
	.sectionflags	@""
	.align	4
.nv.constant0._Z9initCountPi:
	.zero		904


//--------------------- SYMBOLS --------------------------

	.type		.nv.reservedSmem.offset0,@object
	.size		.nv.reservedSmem.offset0,0x4
